//
// Generated by NVIDIA NVVM Compiler
//
// Compiler Build ID: CL-36424714
// Cuda compilation tools, release 13.0, V13.0.88
// Based on NVVM 20.0.0
//

.version 9.0
.target sm_100
.address_size 64

	// .globl	_ZN8CudaCalc21fft32_v3_final_kernelEPK6float2PS0_i
// _ZZN8CudaCalc21fft32_v3_final_kernelEPK6float2PS0_iE5shmem has been demoted
.const .align 4 .b8 _ZN8CudaCalc18TWIDDLE_V3_REAL_32E[128] = {0, 0, 128, 63, 186, 20, 123, 63, 102, 131, 108, 63, 56, 219, 84, 63, 247, 4, 53, 63, 214, 57, 14, 63, 7, 239, 195, 62, 172, 197, 71, 62, 0, 0, 0, 0, 172, 197, 71, 190, 7, 239, 195, 190, 214, 57, 14, 191, 247, 4, 53, 191, 56, 219, 84, 191, 102, 131, 108, 191, 186, 20, 123, 191, 0, 0, 128, 191, 186, 20, 123, 191, 102, 131, 108, 191, 56, 219, 84, 191, 247, 4, 53, 191, 214, 57, 14, 191, 7, 239, 195, 190, 172, 197, 71, 190, 0, 0, 0, 128, 172, 197, 71, 62, 7, 239, 195, 62, 214, 57, 14, 63, 247, 4, 53, 63, 56, 219, 84, 63, 102, 131, 108, 63, 186, 20, 123, 63};
.const .align 4 .b8 _ZN8CudaCalc18TWIDDLE_V3_IMAG_32E[128] = {0, 0, 0, 128, 172, 197, 71, 190, 7, 239, 195, 190, 214, 57, 14, 191, 247, 4, 53, 191, 56, 219, 84, 191, 102, 131, 108, 191, 186, 20, 123, 191, 0, 0, 128, 191, 186, 20, 123, 191, 102, 131, 108, 191, 56, 219, 84, 191, 247, 4, 53, 191, 214, 57, 14, 191, 7, 239, 195, 190, 172, 197, 71, 190, 0, 0, 0, 0, 172, 197, 71, 62, 7, 239, 195, 62, 214, 57, 14, 63, 247, 4, 53, 63, 56, 219, 84, 63, 102, 131, 108, 63, 186, 20, 123, 63, 0, 0, 128, 63, 186, 20, 123, 63, 102, 131, 108, 63, 56, 219, 84, 63, 247, 4, 53, 63, 214, 57, 14, 63, 7, 239, 195, 62, 172, 197, 71, 62};
.const .align 4 .b8 _ZN8CudaCalc18BIT_REVERSED_V3_32E[128] = {0, 0, 0, 0, 16, 0, 0, 0, 8, 0, 0, 0, 24, 0, 0, 0, 4, 0, 0, 0, 20, 0, 0, 0, 12, 0, 0, 0, 28, 0, 0, 0, 2, 0, 0, 0, 18, 0, 0, 0, 10, 0, 0, 0, 26, 0, 0, 0, 6, 0, 0, 0, 22, 0, 0, 0, 14, 0, 0, 0, 30, 0, 0, 0, 1, 0, 0, 0, 17, 0, 0, 0, 9, 0, 0, 0, 25, 0, 0, 0, 5, 0, 0, 0, 21, 0, 0, 0, 13, 0, 0, 0, 29, 0, 0, 0, 3, 0, 0, 0, 19, 0, 0, 0, 11, 0, 0, 0, 27, 0, 0, 0, 7, 0, 0, 0, 23, 0, 0, 0, 15, 0, 0, 0, 31};

.visible .entry _ZN8CudaCalc21fft32_v3_final_kernelEPK6float2PS0_i(
	.param .u64 .ptr .align 1 _ZN8CudaCalc21fft32_v3_final_kernelEPK6float2PS0_i_param_0,
	.param .u64 .ptr .align 1 _ZN8CudaCalc21fft32_v3_final_kernelEPK6float2PS0_i_param_1,
	.param .u32 _ZN8CudaCalc21fft32_v3_final_kernelEPK6float2PS0_i_param_2
)
{
	.reg .pred 	%p<6>;
	.reg .b32 	%r<31>;
	.reg .b32 	%f<90>;
	.reg .b64 	%rd<39>;
	// demoted variable
	.shared .align 8 .b8 _ZZN8CudaCalc21fft32_v3_final_kernelEPK6float2PS0_iE5shmem[17408];
	ld.param.u64 	%rd3, [_ZN8CudaCalc21fft32_v3_final_kernelEPK6float2PS0_i_param_0];
	ld.param.u64 	%rd4, [_ZN8CudaCalc21fft32_v3_final_kernelEPK6float2PS0_i_param_1];
	ld.param.u32 	%r9, [_ZN8CudaCalc21fft32_v3_final_kernelEPK6float2PS0_i_param_2];
	mov.u32 	%r1, %tid.x;
	mov.u32 	%r2, %tid.y;
	mov.u32 	%r10, %ctaid.x;
	shl.b32 	%r11, %r10, 6;
	add.s32 	%r3, %r11, %r1;
	setp.ge.s32 	%p1, %r3, %r9;
	@%p1 bra 	$L__BB0_10;
	mov.u32 	%r12, _ZZN8CudaCalc21fft32_v3_final_kernelEPK6float2PS0_iE5shmem;
	mad.lo.s32 	%r4, %r1, 272, %r12;
	shl.b32 	%r13, %r3, 5;
	add.s32 	%r5, %r13, %r2;
	cvt.u64.u32 	%rd1, %r2;
	mul.wide.u32 	%rd7, %r2, 4;
	mov.u64 	%rd8, _ZN8CudaCalc18BIT_REVERSED_V3_32E;
	add.s64 	%rd9, %rd8, %rd7;
	ld.const.u32 	%r14, [%rd9];
	mul.wide.s32 	%rd10, %r5, 8;
	add.s64 	%rd5, %rd3, %rd10;
	// begin inline asm
	ld.global.nc.v2.f32 {%f1,%f2}, [%rd5];
	// end inline asm
	shl.b32 	%r15, %r14, 3;
	add.s32 	%r16, %r4, %r15;
	st.shared.v2.f32 	[%r16], {%f1, %f2};
	ld.const.u32 	%r17, [%rd9+64];
	cvt.s64.s32 	%rd11, %r13;
	add.s64 	%rd2, %rd11, %rd1;
	shl.b64 	%rd12, %rd2, 3;
	add.s64 	%rd13, %rd3, %rd12;
	add.s64 	%rd6, %rd13, 128;
	// begin inline asm
	ld.global.nc.v2.f32 {%f3,%f4}, [%rd6];
	// end inline asm
	shl.b32 	%r18, %r17, 3;
	add.s32 	%r19, %r4, %r18;
	st.shared.v2.f32 	[%r19], {%f3, %f4};
	bar.sync 	0;
	shl.b32 	%r6, %r2, 1;
	shl.b32 	%r20, %r2, 4;
	add.s32 	%r7, %r4, %r20;
	setp.gt.u32 	%p2, %r2, 15;
	@%p2 bra 	$L__BB0_3;
	ld.shared.v2.f32 	{%f5, %f6}, [%r7];
	ld.shared.v2.f32 	{%f7, %f8}, [%r7+8];
	add.f32 	%f9, %f5, %f7;
	add.f32 	%f10, %f6, %f8;
	st.shared.v2.f32 	[%r7], {%f9, %f10};
	sub.f32 	%f11, %f5, %f7;
	sub.f32 	%f12, %f6, %f8;
	st.shared.v2.f32 	[%r7+8], {%f11, %f12};
$L__BB0_3:
	setp.gt.u32 	%p3, %r2, 15;
	bar.sync 	0;
	@%p3 bra 	$L__BB0_5;
	shl.b32 	%r21, %r2, 3;
	and.b32  	%r22, %r21, 120;
	add.s32 	%r23, %r4, %r22;
	and.b32  	%r24, %r21, 24;
	mul.wide.u32 	%rd14, %r24, 4;
	mov.u64 	%rd15, _ZN8CudaCalc18TWIDDLE_V3_IMAG_32E;
	add.s64 	%rd16, %rd15, %rd14;
	mov.u64 	%rd17, _ZN8CudaCalc18TWIDDLE_V3_REAL_32E;
	add.s64 	%rd18, %rd17, %rd14;
	ld.shared.v2.f32 	{%f13, %f14}, [%r23];
	ld.shared.v2.f32 	{%f15, %f16}, [%r23+16];
	ld.const.f32 	%f17, [%rd18];
	ld.const.f32 	%f18, [%rd16];
	mul.f32 	%f19, %f15, %f17;
	mul.f32 	%f20, %f16, %f18;
	sub.f32 	%f21, %f19, %f20;
	mul.f32 	%f22, %f15, %f18;
	fma.rn.f32 	%f23, %f16, %f17, %f22;
	add.f32 	%f24, %f13, %f21;
	add.f32 	%f25, %f14, %f23;
	st.shared.v2.f32 	[%r23], {%f24, %f25};
	sub.f32 	%f26, %f13, %f21;
	sub.f32 	%f27, %f14, %f23;
	st.shared.v2.f32 	[%r23+16], {%f26, %f27};
$L__BB0_5:
	setp.gt.u32 	%p4, %r2, 15;
	bar.sync 	0;
	@%p4 bra 	$L__BB0_7;
	shl.b32 	%r25, %r2, 3;
	and.b32  	%r26, %r25, 120;
	add.s32 	%r27, %r4, %r26;
	shl.b32 	%r28, %r2, 2;
	and.b32  	%r29, %r28, 28;
	mul.wide.u32 	%rd19, %r29, 4;
	mov.u64 	%rd20, _ZN8CudaCalc18TWIDDLE_V3_IMAG_32E;
	add.s64 	%rd21, %rd20, %rd19;
	mov.u64 	%rd22, _ZN8CudaCalc18TWIDDLE_V3_REAL_32E;
	add.s64 	%rd23, %rd22, %rd19;
	ld.shared.v2.f32 	{%f28, %f29}, [%r27];
	ld.shared.v2.f32 	{%f30, %f31}, [%r27+32];
	ld.const.f32 	%f32, [%rd23];
	ld.const.f32 	%f33, [%rd21];
	mul.f32 	%f34, %f30, %f32;
	mul.f32 	%f35, %f31, %f33;
	sub.f32 	%f36, %f34, %f35;
	mul.f32 	%f37, %f30, %f33;
	fma.rn.f32 	%f38, %f31, %f32, %f37;
	add.f32 	%f39, %f28, %f36;
	add.f32 	%f40, %f29, %f38;
	st.shared.v2.f32 	[%r27], {%f39, %f40};
	sub.f32 	%f41, %f28, %f36;
	sub.f32 	%f42, %f29, %f38;
	st.shared.v2.f32 	[%r27+32], {%f41, %f42};
$L__BB0_7:
	setp.gt.u32 	%p5, %r2, 15;
	bar.sync 	0;
	shl.b32 	%r30, %r2, 3;
	sub.s32 	%r8, %r7, %r30;
	@%p5 bra 	$L__BB0_9;
	mul.wide.u32 	%rd24, %r6, 4;
	mov.u64 	%rd25, _ZN8CudaCalc18TWIDDLE_V3_IMAG_32E;
	add.s64 	%rd26, %rd25, %rd24;
	mov.u64 	%rd27, _ZN8CudaCalc18TWIDDLE_V3_REAL_32E;
	add.s64 	%rd28, %rd27, %rd24;
	ld.shared.v2.f32 	{%f43, %f44}, [%r8];
	ld.shared.v2.f32 	{%f45, %f46}, [%r8+64];
	ld.const.f32 	%f47, [%rd28];
	ld.const.f32 	%f48, [%rd26];
	mul.f32 	%f49, %f45, %f47;
	mul.f32 	%f50, %f46, %f48;
	sub.f32 	%f51, %f49, %f50;
	mul.f32 	%f52, %f45, %f48;
	fma.rn.f32 	%f53, %f46, %f47, %f52;
	add.f32 	%f54, %f43, %f51;
	add.f32 	%f55, %f44, %f53;
	st.shared.v2.f32 	[%r8], {%f54, %f55};
	sub.f32 	%f56, %f43, %f51;
	sub.f32 	%f57, %f44, %f53;
	st.shared.v2.f32 	[%r8+64], {%f56, %f57};
$L__BB0_9:
	cvta.to.global.u64 	%rd29, %rd4;
	bar.sync 	0;
	ld.shared.v2.f32 	{%f58, %f59}, [%r8];
	ld.shared.v2.f32 	{%f60, %f61}, [%r8+128];
	shl.b64 	%rd30, %rd1, 2;
	mov.u64 	%rd31, _ZN8CudaCalc18TWIDDLE_V3_REAL_32E;
	add.s64 	%rd32, %rd31, %rd30;
	ld.const.f32 	%f62, [%rd32];
	mov.u64 	%rd33, _ZN8CudaCalc18TWIDDLE_V3_IMAG_32E;
	add.s64 	%rd34, %rd33, %rd30;
	ld.const.f32 	%f63, [%rd34];
	mul.f32 	%f64, %f60, %f62;
	mul.f32 	%f65, %f61, %f63;
	sub.f32 	%f66, %f64, %f65;
	mul.f32 	%f67, %f60, %f63;
	fma.rn.f32 	%f68, %f61, %f62, %f67;
	add.f32 	%f69, %f58, %f66;
	add.f32 	%f70, %f59, %f68;
	st.shared.v2.f32 	[%r8], {%f69, %f70};
	sub.f32 	%f71, %f58, %f66;
	sub.f32 	%f72, %f59, %f68;
	ld.shared.v2.f32 	{%f73, %f74}, [%r8+256];
	ld.const.f32 	%f75, [%rd32+64];
	ld.const.f32 	%f76, [%rd34+64];
	mul.f32 	%f77, %f73, %f75;
	mul.f32 	%f78, %f74, %f76;
	sub.f32 	%f79, %f77, %f78;
	mul.f32 	%f80, %f73, %f76;
	fma.rn.f32 	%f81, %f74, %f75, %f80;
	add.f32 	%f82, %f71, %f79;
	add.f32 	%f83, %f72, %f81;
	st.shared.v2.f32 	[%r8+128], {%f82, %f83};
	sub.f32 	%f84, %f71, %f79;
	sub.f32 	%f85, %f72, %f81;
	st.shared.v2.f32 	[%r8+256], {%f84, %f85};
	bar.sync 	0;
	ld.shared.v2.f32 	{%f86, %f87}, [%r8];
	add.s64 	%rd36, %rd29, %rd10;
	st.global.v2.f32 	[%rd36], {%f86, %f87};
	ld.shared.v2.f32 	{%f88, %f89}, [%r8+128];
	add.s64 	%rd38, %rd29, %rd12;
	st.global.f32 	[%rd38+128], %f88;
	st.global.f32 	[%rd38+132], %f89;
$L__BB0_10:
	ret;

}


// ===== COMPILED SASS (sm_100) =====

	.target	sm_100

	.elftype	@"ET_EXEC"


//--------------------- .note.nv.tkinfo           --------------------------
	.section	.note.nv.tkinfo,"",@"SHT_NOTE"
	.sectionflags	@"SHF_NOTE_NV_TKINFO"
	.tkinfo
        /*0018*/ 	.word	0x00000002
        /*0030*/ 	.string	""
        /*0030*/ 	.string	"ptxas"
        /*0030*/ 	.string	"Cuda compilation tools, release 13.0, V13.0.88"
        /*0030*/ 	.string	"Build cuda_13.0.r13.0/compiler.36424714_0"
        /*0030*/ 	.string	"-arch sm_100 -m 64 "



//--------------------- .note.nv.cuinfo           --------------------------
	.section	.note.nv.cuinfo,"",@"SHT_NOTE"
	.sectionflags	@"SHF_NOTE_NV_CUINFO"
        /*0018*/ 	.short	0x0002
        /*001a*/ 	.short	0x0064
        /*001c*/ 	.short	0x0082
	.zero		2


//--------------------- .nv.info                  --------------------------
	.section	.nv.info,"",@"SHT_CUDA_INFO"
	.align	4


	//----- nvinfo : EIATTR_REGCOUNT
	.align		4
        /*0000*/ 	.byte	0x04, 0x2f
        /*0002*/ 	.short	(.L_4 - .L_3)
	.align		4
.L_3:
        /*0004*/ 	.word	index@(_ZN8CudaCalc21fft32_v3_final_kernelEPK6float2PS0_i)
        /*0008*/ 	.word	0x0000001b


	//----- nvinfo : EIATTR_FRAME_SIZE
	.align		4
.L_4:
        /*000c*/ 	.byte	0x04, 0x11
        /*000e*/ 	.short	(.L_6 - .L_5)
	.align		4
.L_5:
        /*0010*/ 	.word	index@(_ZN8CudaCalc21fft32_v3_final_kernelEPK6float2PS0_i)
        /*0014*/ 	.word	0x00000000


	//----- nvinfo : EIATTR_MIN_STACK_SIZE
	.align		4
.L_6:
        /*0018*/ 	.byte	0x04, 0x12
        /*001a*/ 	.short	(.L_8 - .L_7)
	.align		4
.L_7:
        /*001c*/ 	.word	index@(_ZN8CudaCalc21fft32_v3_final_kernelEPK6float2PS0_i)
        /*0020*/ 	.word	0x00000000
.L_8:


//--------------------- .nv.compat                --------------------------
	.section	.nv.compat,"",@"SHT_CUDA_COMPAT_INFO"
	.align	4
        /*0000*/ 	.byte	0x02, 0x09, 0x00, 0x00, 0x02, 0x02, 0x01, 0x00, 0x02, 0x05, 0x05, 0x00, 0x03, 0x07, 0x01, 0x01
        /*0010*/ 	.byte	0x02, 0x03, 0x00, 0x00, 0x02, 0x06, 0x01, 0x00, 0x04, 0x0b, 0x08, 0x00, 0x09, 0x00, 0x00, 0x00
        /*0020*/ 	.byte	0x00, 0x00, 0x00, 0x00


//--------------------- .nv.info._ZN8CudaCalc21fft32_v3_final_kernelEPK6float2PS0_i --------------------------
	.section	.nv.info._ZN8CudaCalc21fft32_v3_final_kernelEPK6float2PS0_i,"",@"SHT_CUDA_INFO"
	.sectionflags	@""
	.align	4


	//----- nvinfo : EIATTR_CUDA_API_VERSION
	.align		4
        /*0000*/ 	.byte	0x04, 0x37
        /*0002*/ 	.short	(.L_10 - .L_9)
.L_9:
        /*0004*/ 	.word	0x00000082


	//----- nvinfo : EIATTR_KPARAM_INFO
	.align		4
.L_10:
        /*0008*/ 	.byte	0x04, 0x17
        /*000a*/ 	.short	(.L_12 - .L_11)
.L_11:
        /*000c*/ 	.word	0x00000000
        /*0010*/ 	.short	0x0002
        /*0012*/ 	.short	0x0010
        /*0014*/ 	.byte	0x00, 0xf0, 0x11, 0x00


	//----- nvinfo : EIATTR_KPARAM_INFO
	.align		4
.L_12:
        /*0018*/ 	.byte	0x04, 0x17
        /*001a*/ 	.short	(.L_14 - .L_13)
.L_13:
        /*001c*/ 	.word	0x00000000
        /*0020*/ 	.short	0x0001
        /*0022*/ 	.short	0x0008
        /*0024*/ 	.byte	0x00, 0xf5, 0x21, 0x00


	//----- nvinfo : EIATTR_KPARAM_INFO
	.align		4
.L_14:
        /*0028*/ 	.byte	0x04, 0x17
        /*002a*/ 	.short	(.L_16 - .L_15)
.L_15:
        /*002c*/ 	.word	0x00000000
        /*0030*/ 	.short	0x0000
        /*0032*/ 	.short	0x0000
        /*0034*/ 	.byte	0x00, 0xf5, 0x21, 0x00


	//----- nvinfo : EIATTR_SPARSE_MMA_MASK
	.align		4
.L_16:
        /*0038*/ 	.byte	0x03, 0x50
        /*003a*/ 	.short	0x0000


	//----- nvinfo : EIATTR_MAXREG_COUNT
	.align		4
        /*003c*/ 	.byte	0x03, 0x1b
        /*003e*/ 	.short	0x00ff


	//----- nvinfo : EIATTR_NUM_BARRIERS
	.align		4
        /*0040*/ 	.byte	0x02, 0x4c
        /*0042*/ 	.byte	0x01
	.zero		1


	//----- nvinfo : EIATTR_MERCURY_ISA_VERSION
	.align		4
        /*0044*/ 	.byte	0x03, 0x5f
        /*0046*/ 	.short	0x0101


	//----- nvinfo : EIATTR_VRC_CTA_INIT_COUNT
	.align		4
        /*0048*/ 	.byte	0x02, 0x4a
	.zero		1
	.zero		1


	//----- nvinfo : EIATTR_EXIT_INSTR_OFFSETS
	.align		4
        /*004c*/ 	.byte	0x04, 0x1c
        /*004e*/ 	.short	(.L_18 - .L_17)


	//   ....[0]....
.L_17:
        /*0050*/ 	.word	0x00000060


	//   ....[1]....
        /*0054*/ 	.word	0x00000960


	//----- nvinfo : EIATTR_CRS_STACK_SIZE
	.align		4
.L_18:
        /*0058*/ 	.byte	0x04, 0x1e
        /*005a*/ 	.short	(.L_20 - .L_19)
.L_19:
        /*005c*/ 	.word	0x00000000


	//----- nvinfo : EIATTR_CBANK_PARAM_SIZE
	.align		4
.L_20:
        /*0060*/ 	.byte	0x03, 0x19
        /*0062*/ 	.short	0x0014


	//----- nvinfo : EIATTR_PARAM_CBANK
	.align		4
        /*0064*/ 	.byte	0x04, 0x0a
        /*0066*/ 	.short	(.L_22 - .L_21)
	.align		4
.L_21:
        /*0068*/ 	.word	index@(.nv.constant0._ZN8CudaCalc21fft32_v3_final_kernelEPK6float2PS0_i)
        /*006c*/ 	.short	0x0380
        /*006e*/ 	.short	0x0014


	//----- nvinfo : EIATTR_SW_WAR
	.align		4
.L_22:
        /*0070*/ 	.byte	0x04, 0x36
        /*0072*/ 	.short	(.L_24 - .L_23)
.L_23:
        /*0074*/ 	.word	0x00000008
.L_24:


//--------------------- .nv.callgraph             --------------------------
	.section	.nv.callgraph,"",@"SHT_CUDA_CALLGRAPH"
	.align	4
	.sectionentsize	8
	.align		4
        /*0000*/ 	.word	0x00000000
	.align		4
        /*0004*/ 	.word	0xffffffff
	.align		4
        /*0008*/ 	.word	0x00000000
	.align		4
        /*000c*/ 	.word	0xfffffffe
	.align		4
        /*0010*/ 	.word	0x00000000
	.align		4
        /*0014*/ 	.word	0xfffffffd
	.align		4
        /*0018*/ 	.word	0x00000000
	.align		4
        /*001c*/ 	.word	0xfffffffc


//--------------------- .nv.constant3             --------------------------
	.section	.nv.constant3,"a",@progbits
	.align	4
.nv.constant3:
	.type		_ZN8CudaCalc18TWIDDLE_V3_REAL_32E,@object
	.size		_ZN8CudaCalc18TWIDDLE_V3_REAL_32E,(_ZN8CudaCalc18TWIDDLE_V3_IMAG_32E - _ZN8CudaCalc18TWIDDLE_V3_REAL_32E)
_ZN8CudaCalc18TWIDDLE_V3_REAL_32E:
        /*0000*/ 	.byte	0x00, 0x00, 0x80, 0x3f, 0xba, 0x14, 0x7b, 0x3f, 0x66, 0x83, 0x6c, 0x3f, 0x38, 0xdb, 0x54, 0x3f
        /*0010*/ 	.byte	0xf7, 0x04, 0x35, 0x3f, 0xd6, 0x39, 0x0e, 0x3f, 0x07, 0xef, 0xc3, 0x3e, 0xac, 0xc5, 0x47, 0x3e
        /*0020*/ 	.byte	0x00, 0x00, 0x00, 0x00, 0xac, 0xc5, 0x47, 0xbe, 0x07, 0xef, 0xc3, 0xbe, 0xd6, 0x39, 0x0e, 0xbf
        /*0030*/ 	.byte	0xf7, 0x04, 0x35, 0xbf, 0x38, 0xdb, 0x54, 0xbf, 0x66, 0x83, 0x6c, 0xbf, 0xba, 0x14, 0x7b, 0xbf
        /*0040*/ 	.byte	0x00, 0x00, 0x80, 0xbf, 0xba, 0x14, 0x7b, 0xbf, 0x66, 0x83, 0x6c, 0xbf, 0x38, 0xdb, 0x54, 0xbf
        /*0050*/ 	.byte	0xf7, 0x04, 0x35, 0xbf, 0xd6, 0x39, 0x0e, 0xbf, 0x07, 0xef, 0xc3, 0xbe, 0xac, 0xc5, 0x47, 0xbe
        /*0060*/ 	.byte	0x00, 0x00, 0x00, 0x80, 0xac, 0xc5, 0x47, 0x3e, 0x07, 0xef, 0xc3, 0x3e, 0xd6, 0x39, 0x0e, 0x3f
        /*0070*/ 	.byte	0xf7, 0x04, 0x35, 0x3f, 0x38, 0xdb, 0x54, 0x3f, 0x66, 0x83, 0x6c, 0x3f, 0xba, 0x14, 0x7b, 0x3f
	.type		_ZN8CudaCalc18TWIDDLE_V3_IMAG_32E,@object
	.size		_ZN8CudaCalc18TWIDDLE_V3_IMAG_32E,(_ZN8CudaCalc18BIT_REVERSED_V3_32E - _ZN8CudaCalc18TWIDDLE_V3_IMAG_32E)
_ZN8CudaCalc18TWIDDLE_V3_IMAG_32E:
        /* <DEDUP_REMOVED lines=8> */
	.type		_ZN8CudaCalc18BIT_REVERSED_V3_32E,@object
	.size		_ZN8CudaCalc18BIT_REVERSED_V3_32E,(.L_2 - _ZN8CudaCalc18BIT_REVERSED_V3_32E)
_ZN8CudaCalc18BIT_REVERSED_V3_32E:
        /* <DEDUP_REMOVED lines=8> */
.L_2:


//--------------------- .text._ZN8CudaCalc21fft32_v3_final_kernelEPK6float2PS0_i --------------------------
	.section	.text._ZN8CudaCalc21fft32_v3_final_kernelEPK6float2PS0_i,"ax",@progbits
	.align	128
        .global         _ZN8CudaCalc21fft32_v3_final_kernelEPK6float2PS0_i
        .type           _ZN8CudaCalc21fft32_v3_final_kernelEPK6float2PS0_i,@function
        .size           _ZN8CudaCalc21fft32_v3_final_kernelEPK6float2PS0_i,(.L_x_7 - _ZN8CudaCalc21fft32_v3_final_kernelEPK6float2PS0_i)
        .other          _ZN8CudaCalc21fft32_v3_final_kernelEPK6float2PS0_i,@"STO_CUDA_ENTRY STV_DEFAULT"
_ZN8CudaCalc21fft32_v3_final_kernelEPK6float2PS0_i:
.text._ZN8CudaCalc21fft32_v3_final_kernelEPK6float2PS0_i:
[----:B------:R-:W-:Y:S01]  /*0000*/  LDC R1, c[0x0][0x37c] ;  /* 0x0000df00ff017b82 */ /* 0x000fe20000000800 */
[----:B------:R-:W0:Y:S01]  /*0010*/  S2R R19, SR_TID.X ;  /* 0x0000000000137919 */ /* 0x000e220000002100 */
[----:B------:R-:W1:Y:S01]  /*0020*/  LDCU UR4, c[0x0][0x390] ;  /* 0x00007200ff0477ac */ /* 0x000e620008000800 */
[----:B------:R-:W0:Y:S02]  /*0030*/  S2R R2, SR_CTAID.X ;  /* 0x0000000000027919 */ /* 0x000e240000002500 */
[----:B0-----:R-:W-:-:S04]  /*0040*/  LEA R2, R2, R19, 0x6 ;  /* 0x0000001302027211 */ /* 0x001fc800078e30ff */
[----:B-1----:R-:W-:-:S13]  /*0050*/  ISETP.GE.AND P0, PT, R2, UR4, PT ;  /* 0x0000000402007c0c */ /* 0x002fda000bf06270 */
[----:B------:R-:W-:Y:S05]  /*0060*/  @P0 EXIT ;  /* 0x000000000000094d */ /* 0x000fea0003800000 */
[----:B------:R-:W0:Y:S01]  /*0070*/  S2R R0, SR_TID.Y ;  /* 0x0000000000007919 */ /* 0x000e220000002200 */
[----:B------:R-:W1:Y:S01]  /*0080*/  LDC.64 R20, c[0x0][0x380] ;  /* 0x0000e000ff147b82 */ /* 0x000e620000000a00 */
[----:B------:R-:W2:Y:S01]  /*0090*/  LDCU.64 UR6, c[0x0][0x380] ;  /* 0x00007000ff0677ac */ /* 0x000ea20008000a00 */
[----:B------:R-:W-:Y:S01]  /*00a0*/  SHF.L.U32 R3, R2, 0x5, RZ ;  /* 0x0000000502037819 */ /* 0x000fe200000006ff */
[----:B------:R-:W3:Y:S03]  /*00b0*/  LDCU.64 UR4, c[0x0][0x358] ;  /* 0x00006b00ff0477ac */ /* 0x000ee60008000a00 */
[----:B0-----:R-:W-:-:S04]  /*00c0*/  IADD3 R12, P0, PT, R3, R0, RZ ;  /* 0x00000000030c7210 */ /* 0x001fc80007f1e0ff */
[C---:B------:R-:W-:Y:S02]  /*00d0*/  LEA.HI.X.SX32 R5, R3.reuse, RZ, 0x1, P0 ;  /* 0x000000ff03057211 */ /* 0x040fe400000f0eff */
[C---:B------:R-:W-:Y:S02]  /*00e0*/  SHF.L.U32 R2, R12.reuse, 0x3, RZ ;  /* 0x000000030c027819 */ /* 0x040fe400000006ff */
[----:B------:R-:W-:Y:S02]  /*00f0*/  IADD3 R3, PT, PT, R3, R0, RZ ;  /* 0x0000000003037210 */ /* 0x000fe40007ffe0ff */
[----:B------:R-:W-:Y:S02]  /*0100*/  SHF.L.U64.HI R12, R12, 0x3, R5 ;  /* 0x000000030c0c7819 */ /* 0x000fe40000010205 */
[----:B--2---:R-:W-:Y:S01]  /*0110*/  IADD3 R22, P0, PT, R2, UR6, RZ ;  /* 0x0000000602167c10 */ /* 0x004fe2000ff1e0ff */
[----:B-1----:R-:W-:-:S03]  /*0120*/  IMAD.WIDE R20, R3, 0x8, R20 ;  /* 0x0000000803147825 */ /* 0x002fc600078e0214 */
[----:B------:R-:W-:-:S03]  /*0130*/  IADD3.X R23, PT, PT, R12, UR7, RZ, P0, !PT ;  /* 0x000000070c177c10 */ /* 0x000fc600087fe4ff */
[----:B---3--:R-:W2:Y:S04]  /*0140*/  LDG.E.64.CONSTANT R20, desc[UR4][R20.64] ;  /* 0x0000000414147981 */ /* 0x008ea8000c1e9b00 */
[----:B------:R-:W3:Y:S01]  /*0150*/  LDG.E.64.CONSTANT R22, desc[UR4][R22.64+0x80] ;  /* 0x0000800416167981 */ /* 0x000ee2000c1e9b00 */
[----:B------:R-:W-:Y:S01]  /*0160*/  UMOV UR6, 0x100 ;  /* 0x0000010000067882 */ /* 0x000fe20000000000 */
[----:B------:R-:W-:Y:S01]  /*0170*/  MOV R4, 0x400 ;  /* 0x0000040000047802 */ /* 0x000fe20000000f00 */
[----:B------:R-:W-:Y:S01]  /*0180*/  BSSY.RECONVERGENT B0, `(.L_x_0) ;  /* 0x000002d000007945 */ /* 0x000fe20003800200 */
[C---:B------:R-:W-:Y:S01]  /*0190*/  LEA R18, R0.reuse, UR6, 0x2 ;  /* 0x0000000600127c11 */ /* 0x040fe2000f8e10ff */
[----:B------:R-:W0:Y:S01]  /*01a0*/  S2R R5, SR_CgaCtaId ;  /* 0x0000000000057919 */ /* 0x000e220000008800 */
[----:B------:R-:W-:-:S02]  /*01b0*/  ISETP.GT.U32.AND P0, PT, R0, 0xf, PT ;  /* 0x0000000f0000780c */ /* 0x000fc40003f04070 */
[----:B------:R-:W1:Y:S01]  /*01c0*/  LDC R6, c[0x3][R18] ;  /* 0x00c0000012067b82 */ /* 0x000e620000000800 */
[----:B------:R-:W-:-:S07]  /*01d0*/  SHF.L.U32 R14, R0, 0x2, RZ ;  /* 0x00000002000e7819 */ /* 0x000fce00000006ff */
[----:B------:R-:W4:Y:S08]  /*01e0*/  LDC R8, c[0x3][R18+0x40] ;  /* 0x00c0100012087b82 */ /* 0x000f300000000800 */
[----:B------:R0:W2:Y:S08]  /*01f0*/  LDC R15, c[0x3][R14] ;  /* 0x00c000000e0f7b82 */ /* 0x0000b00000000800 */
[----:B------:R1:W2:Y:S01]  /*0200*/  LDC R16, c[0x3][R14+0x80] ;  /* 0x00c020000e107b82 */ /* 0x0002a20000000800 */
[----:B0-----:R-:W-:-:S07]  /*0210*/  LEA R4, R5, R4, 0x18 ;  /* 0x0000000405047211 */ /* 0x001fce00078ec0ff */
[----:B------:R0:W0:Y:S01]  /*0220*/  LDC R17, c[0x3][R14+0xc0] ;  /* 0x00c030000e117b82 */ /* 0x0000220000000800 */
[----:B------:R-:W-:-:S05]  /*0230*/  IMAD R19, R19, 0x110, R4 ;  /* 0x0000011013137824 */ /* 0x000fca00078e0204 */
[-C--:B------:R-:W-:Y:S02]  /*0240*/  LEA R13, R0, R19.reuse, 0x4 ;  /* 0x00000013000d7211 */ /* 0x080fe400078e20ff */
[-C--:B-1----:R-:W-:Y:S02]  /*0250*/  LEA R11, R6, R19.reuse, 0x3 ;  /* 0x00000013060b7211 */ /* 0x082fe400078e18ff */
[----:B----4-:R-:W-:-:S03]  /*0260*/  LEA R24, R8, R19, 0x3 ;  /* 0x0000001308187211 */ /* 0x010fc600078e18ff */
[----:B--2---:R-:W-:Y:S04]  /*0270*/  STS.64 [R11], R20 ;  /* 0x000000140b007388 */ /* 0x004fe80000000a00 */
[----:B---3--:R-:W-:Y:S01]  /*0280*/  STS.64 [R24], R22 ;  /* 0x0000001618007388 */ /* 0x008fe20000000a00 */
[----:B------:R-:W-:Y:S06]  /*0290*/  BAR.SYNC.DEFER_BLOCKING 0x0 ;  /* 0x0000000000007b1d */ /* 0x000fec0000010000 */
[----:B------:R-:W1:Y:S02]  /*02a0*/  @!P0 LDS.128 R4, [R13] ;  /* 0x000000000d048984 */ /* 0x000e640000000c00 */
[C-C-:B-1----:R-:W-:Y:S01]  /*02b0*/  @!P0 FADD R8, R4.reuse, R6.reuse ;  /* 0x0000000604088221 */ /* 0x142fe20000000000 */
[----:B------:R-:W-:Y:S01]  /*02c0*/  @!P0 FADD R10, R4, -R6 ;  /* 0x80000006040a8221 */ /* 0x000fe20000000000 */
[C-C-:B------:R-:W-:Y:S01]  /*02d0*/  @!P0 FADD R9, R5.reuse, R7.reuse ;  /* 0x0000000705098221 */ /* 0x140fe20000000000 */
[----:B------:R-:W-:-:S05]  /*02e0*/  @!P0 FADD R11, R5, -R7 ;  /* 0x80000007050b8221 */ /* 0x000fca0000000000 */
[----:B------:R1:W-:Y:S01]  /*02f0*/  @!P0 STS.128 [R13], R8 ;  /* 0x000000080d008388 */ /* 0x0003e20000000c00 */
[----:B------:R-:W-:Y:S06]  /*0300*/  BAR.SYNC.DEFER_BLOCKING 0x0 ;  /* 0x0000000000007b1d */ /* 0x000fec0000010000 */
[----:B0-----:R-:W-:Y:S05]  /*0310*/  @P0 BRA `(.L_x_1) ;  /* 0x00000000004c0947 */ /* 0x001fea0003800000 */
[----:B------:R-:W-:-:S04]  /*0320*/  SHF.L.U32 R4, R0, 0x3, RZ ;  /* 0x0000000300047819 */ /* 0x000fc800000006ff */
[C---:B------:R-:W-:Y:S02]  /*0330*/  LOP3.LUT R5, R4.reuse, 0x18, RZ, 0xc0, !PT ;  /* 0x0000001804057812 */ /* 0x040fe400078ec0ff */
[----:B------:R-:W-:Y:S02]  /*0340*/  LOP3.LUT R4, R4, 0x78, RZ, 0xc0, !PT ;  /* 0x0000007804047812 */ /* 0x000fe400078ec0ff */
[----:B-1----:R-:W-:Y:S02]  /*0350*/  SHF.L.U32 R9, R5, 0x2, RZ ;  /* 0x0000000205097819 */ /* 0x002fe400000006ff */
[----:B------:R-:W-:Y:S02]  /*0360*/  IADD3 R8, PT, PT, R19, R4, RZ ;  /* 0x0000000413087210 */ /* 0x000fe40007ffe0ff */
[----:B------:R-:W0:Y:S03]  /*0370*/  LDC R11, c[0x3][R9+0x80] ;  /* 0x00c02000090b7b82 */ /* 0x000e260000000800 */
[----:B------:R-:W0:Y:S04]  /*0380*/  LDS.64 R6, [R8+0x10] ;  /* 0x0000100008067984 */ /* 0x000e280000000a00 */
[----:B------:R-:W1:Y:S01]  /*0390*/  LDS.64 R4, [R8] ;  /* 0x0000000008047984 */ /* 0x000e620000000a00 */
[----:B------:R-:W2:Y:S01]  /*03a0*/  LDC R10, c[0x3][R9] ;  /* 0x00c00000090a7b82 */ /* 0x000ea20000000800 */
[-C--:B0-----:R-:W-:Y:S01]  /*03b0*/  FMUL R21, R7, R11.reuse ;  /* 0x0000000b07157220 */ /* 0x081fe20000400000 */
[----:B------:R-:W-:-:S03]  /*03c0*/  FMUL R18, R6, R11 ;  /* 0x0000000b06127220 */ /* 0x000fc60000400000 */
[-C--:B--2---:R-:W-:Y:S01]  /*03d0*/  FFMA R21, R6, R10.reuse, -R21 ;  /* 0x0000000a06157223 */ /* 0x084fe20000000815 */
[----:B------:R-:W-:-:S03]  /*03e0*/  FFMA R18, R7, R10, R18 ;  /* 0x0000000a07127223 */ /* 0x000fc60000000012 */
[C-C-:B-1----:R-:W-:Y:S01]  /*03f0*/  FADD R6, R4.reuse, R21.reuse ;  /* 0x0000001504067221 */ /* 0x142fe20000000000 */
[C-C-:B------:R-:W-:Y:S01]  /*0400*/  FADD R7, R5.reuse, R18.reuse ;  /* 0x0000001205077221 */ /* 0x140fe20000000000 */
[----:B------:R-:W-:Y:S01]  /*0410*/  FADD R4, R4, -R21 ;  /* 0x8000001504047221 */ /* 0x000fe20000000000 */
[----:B------:R-:W-:-:S03]  /*0420*/  FADD R5, R5, -R18 ;  /* 0x8000001205057221 */ /* 0x000fc60000000000 */
[----:B------:R0:W-:Y:S04]  /*0430*/  STS.64 [R8], R6 ;  /* 0x0000000608007388 */ /* 0x0001e80000000a00 */
[----:B------:R0:W-:Y:S02]  /*0440*/  STS.64 [R8+0x10], R4 ;  /* 0x0000100408007388 */ /* 0x0001e40000000a00 */
.L_x_1:
[----:B------:R-:W-:Y:S05]  /*0450*/  BSYNC.RECONVERGENT B0 ;  /* 0x0000000000007941 */ /* 0x000fea0003800200 */
.L_x_0:
[----:B------:R-:W-:Y:S06]  /*0460*/  BAR.SYNC.DEFER_BLOCKING 0x0 ;  /* 0x0000000000007b1d */ /* 0x000fec0000010000 */
[----:B------:R-:W-:Y:S04]  /*0470*/  BSSY.RECONVERGENT B0, `(.L_x_2) ;  /* 0x0000016000007945 */ /* 0x000fe80003800200 */
[----:B------:R-:W-:Y:S05]  /*0480*/  @P0 BRA `(.L_x_3) ;  /* 0x0000000000500947 */ /* 0x000fea0003800000 */
[C---:B0-----:R-:W-:Y:S02]  /*0490*/  SHF.L.U32 R4, R0.reuse, 0x2, RZ ;  /* 0x0000000200047819 */ /* 0x041fe400000006ff */
[----:B------:R-:W-:Y:S02]  /*04a0*/  SHF.L.U32 R5, R0, 0x3, RZ ;  /* 0x0000000300057819 */ /* 0x000fe400000006ff */
[----:B------:R-:W-:-:S04]  /*04b0*/  LOP3.LUT R4, R4, 0x1c, RZ, 0xc0, !PT ;  /* 0x0000001c04047812 */ /* 0x000fc800078ec0ff */
[----:B-1----:R-:W-:Y:S02]  /*04c0*/  SHF.L.U32 R8, R4, 0x2, RZ ;  /* 0x0000000204087819 */ /* 0x002fe400000006ff */
[----:B------:R-:W-:Y:S02]  /*04d0*/  LOP3.LUT R4, R5, 0x78, RZ, 0xc0, !PT ;  /* 0x0000007805047812 */ /* 0x000fe400078ec0ff */
[----:B------:R-:W0:Y:S02]  /*04e0*/  LDC R10, c[0x3][R8+0x80] ;  /* 0x00c02000080a7b82 */ /* 0x000e240000000800 */
[----:B------:R-:W-:-:S05]  /*04f0*/  IADD3 R19, PT, PT, R19, R4, RZ ;  /* 0x0000000413137210 */ /* 0x000fca0007ffe0ff */
[----:B------:R-:W0:Y:S01]  /*0500*/  LDS.64 R6, [R19+0x20] ;  /* 0x0000200013067984 */ /* 0x000e220000000a00 */
[----:B------:R-:W1:Y:S03]  /*0510*/  LDC R9, c[0x3][R8] ;  /* 0x00c0000008097b82 */ /* 0x000e660000000800 */
[----:B------:R-:W2:Y:S01]  /*0520*/  LDS.64 R4, [R19] ;  /* 0x0000000013047984 */ /* 0x000ea20000000a00 */
[-C--:B0-----:R-:W-:Y:S01]  /*0530*/  FMUL R18, R6, R10.reuse ;  /* 0x0000000a06127220 */ /* 0x081fe20000400000 */
[----:B------:R-:W-:-:S03]  /*0540*/  FMUL R11, R7, R10 ;  /* 0x0000000a070b7220 */ /* 0x000fc60000400000 */
[-C--:B-1----:R-:W-:Y:S01]  /*0550*/  FFMA R18, R7, R9.reuse, R18 ;  /* 0x0000000907127223 */ /* 0x082fe20000000012 */
[----:B------:R-:W-:-:S03]  /*0560*/  FFMA R11, R6, R9, -R11 ;  /* 0x00000009060b7223 */ /* 0x000fc6000000080b */
[C-C-:B--2---:R-:W-:Y:S01]  /*0570*/  FADD R7, R5.reuse, R18.reuse ;  /* 0x0000001205077221 */ /* 0x144fe20000000000 */
[C-C-:B------:R-:W-:Y:S01]  /*0580*/  FADD R6, R4.reuse, R11.reuse ;  /* 0x0000000b04067221 */ /* 0x140fe20000000000 */
[----:B------:R-:W-:Y:S01]  /*0590*/  FADD R5, R5, -R18 ;  /* 0x8000001205057221 */ /* 0x000fe20000000000 */
[----:B------:R-:W-:-:S03]  /*05a0*/  FADD R4, R4, -R11 ;  /* 0x8000000b04047221 */ /* 0x000fc60000000000 */
[----:B------:R2:W-:Y:S04]  /*05b0*/  STS.64 [R19], R6 ;  /* 0x0000000613007388 */ /* 0x0005e80000000a00 */
[----:B------:R2:W-:Y:S02]  /*05c0*/  STS.64 [R19+0x20], R4 ;  /* 0x0000200413007388 */ /* 0x0005e40000000a00 */
.L_x_3:
[----:B------:R-:W-:Y:S05]  /*05d0*/  BSYNC.RECONVERGENT B0 ;  /* 0x0000000000007941 */ /* 0x000fea0003800200 */
.L_x_2:
[----:B------:R-:W-:Y:S01]  /*05e0*/  BAR.SYNC.DEFER_BLOCKING 0x0 ;  /* 0x0000000000007b1d */ /* 0x000fe20000010000 */
[C---:B-1----:R-:W-:Y:S01]  /*05f0*/  IMAD R13, R0.reuse, -0x8, R13 ;  /* 0xfffffff8000d7824 */ /* 0x042fe200078e020d */
[----:B------:R-:W-:-:S04]  /*0600*/  SHF.L.U32 R0, R0, 0x1, RZ ;  /* 0x0000000100007819 */ /* 0x000fc800000006ff */
[----:B------:R-:W-:Y:S04]  /*0610*/  BSSY.RECONVERGENT B0, `(.L_x_4) ;  /* 0x0000011000007945 */ /* 0x000fe80003800200 */
[----:B------:R-:W-:Y:S05]  /*0620*/  @P0 BRA `(.L_x_5) ;  /* 0x00000000003c0947 */ /* 0x000fea0003800000 */
[----:B------:R-:W-:Y:S01]  /*0630*/  SHF.L.U32 R0, R0, 0x2, RZ ;  /* 0x0000000200007819 */ /* 0x000fe200000006ff */
[----:B0-2---:R-:W0:Y:S03]  /*0640*/  LDS.64 R6, [R13+0x40] ;  /* 0x000040000d067984 */ /* 0x005e260000000a00 */
[----:B------:R-:W0:Y:S01]  /*0650*/  LDC R9, c[0x3][R0+0x80] ;  /* 0x00c0200000097b82 */ /* 0x000e220000000800 */
[----:B------:R-:W1:Y:S07]  /*0660*/  LDS.64 R4, [R13] ;  /* 0x000000000d047984 */ /* 0x000e6e0000000a00 */
[----:B------:R-:W2:Y:S01]  /*0670*/  LDC R8, c[0x3][R0] ;  /* 0x00c0000000087b82 */ /* 0x000ea20000000800 */
[-C--:B0-----:R-:W-:Y:S01]  /*0680*/  FMUL R10, R6, R9.reuse ;  /* 0x00000009060a7220 */ /* 0x081fe20000400000 */
[----:B------:R-:W-:-:S03]  /*0690*/  FMUL R9, R7, R9 ;  /* 0x0000000907097220 */ /* 0x000fc60000400000 */
[-C--:B--2---:R-:W-:Y:S01]  /*06a0*/  FFMA R10, R7, R8.reuse, R10 ;  /* 0x00000008070a7223 */ /* 0x084fe2000000000a */
[----:B------:R-:W-:-:S03]  /*06b0*/  FFMA R9, R6, R8, -R9 ;  /* 0x0000000806097223 */ /* 0x000fc60000000809 */
[C-C-:B-1----:R-:W-:Y:S01]  /*06c0*/  FADD R7, R5.reuse, R10.reuse ;  /* 0x0000000a05077221 */ /* 0x142fe20000000000 */
[C-C-:B------:R-:W-:Y:S01]  /*06d0*/  FADD R6, R4.reuse, R9.reuse ;  /* 0x0000000904067221 */ /* 0x140fe20000000000 */
[----:B------:R-:W-:Y:S01]  /*06e0*/  FADD R5, R5, -R10 ;  /* 0x8000000a05057221 */ /* 0x000fe20000000000 */
[----:B------:R-:W-:-:S03]  /*06f0*/  FADD R4, R4, -R9 ;  /* 0x8000000904047221 */ /* 0x000fc60000000000 */
[----:B------:R1:W-:Y:S04]  /*0700*/  STS.64 [R13], R6 ;  /* 0x000000060d007388 */ /* 0x0003e80000000a00 */
[----:B------:R1:W-:Y:S02]  /*0710*/  STS.64 [R13+0x40], R4 ;  /* 0x000040040d007388 */ /* 0x0003e40000000a00 */
.L_x_5:
[----:B------:R-:W-:Y:S05]  /*0720*/  BSYNC.RECONVERGENT B0 ;  /* 0x0000000000007941 */ /* 0x000fea0003800200 */
.L_x_4:
[----:B------:R-:W-:Y:S08]  /*0730*/  BAR.SYNC.DEFER_BLOCKING 0x0 ;  /* 0x0000000000007b1d */ /* 0x000ff00000010000 */
[----:B------:R-:W3:Y:S01]  /*0740*/  LDC R14, c[0x3][R14+0x40] ;  /* 0x00c010000e0e7b82 */ /* 0x000ee20000000800 */
[----:B------:R-:W4:Y:S01]  /*0750*/  LDCU.64 UR6, c[0x0][0x388] ;  /* 0x00007100ff0677ac */ /* 0x000f220008000a00 */
[----:B0-----:R-:W0:Y:S04]  /*0760*/  LDS.64 R8, [R13+0x80] ;  /* 0x000080000d087984 */ /* 0x001e280000000a00 */
[----:B-12---:R-:W1:Y:S04]  /*0770*/  LDS.64 R6, [R13+0x100] ;  /* 0x000100000d067984 */ /* 0x006e680000000a00 */
[----:B------:R-:W2:Y:S01]  /*0780*/  LDS.64 R4, [R13] ;  /* 0x000000000d047984 */ /* 0x000ea20000000a00 */
[-C--:B0-----:R-:W-:Y:S01]  /*0790*/  FMUL R0, R8, R16.reuse ;  /* 0x0000001008007220 */ /* 0x081fe20000400000 */
[----:B------:R-:W-:Y:S01]  /*07a0*/  FMUL R11, R9, R16 ;  /* 0x00000010090b7220 */ /* 0x000fe20000400000 */
[-C--:B-1----:R-:W-:Y:S01]  /*07b0*/  FMUL R10, R6, R17.reuse ;  /* 0x00000011060a7220 */ /* 0x082fe20000400000 */
[----:B------:R-:W-:Y:S01]  /*07c0*/  FMUL R19, R7, R17 ;  /* 0x0000001107137220 */ /* 0x000fe20000400000 */
[-C--:B------:R-:W-:Y:S01]  /*07d0*/  FFMA R0, R9, R15.reuse, R0 ;  /* 0x0000000f09007223 */ /* 0x080fe20000000000 */
[----:B------:R-:W-:Y:S01]  /*07e0*/  FFMA R11, R8, R15, -R11 ;  /* 0x0000000f080b7223 */ /* 0x000fe2000000080b */
[-C--:B---3--:R-:W-:Y:S01]  /*07f0*/  FFMA R10, R7, R14.reuse, R10 ;  /* 0x0000000e070a7223 */ /* 0x088fe2000000000a */
[----:B------:R-:W-:Y:S01]  /*0800*/  FFMA R19, R6, R14, -R19 ;  /* 0x0000000e06137223 */ /* 0x000fe20000000813 */
[C-C-:B--2---:R-:W-:Y:S01]  /*0810*/  FADD R7, R5.reuse, -R0.reuse ;  /* 0x8000000005077221 */ /* 0x144fe20000000000 */
[C-C-:B------:R-:W-:Y:S01]  /*0820*/  FADD R6, R4.reuse, -R11.reuse ;  /* 0x8000000b04067221 */ /* 0x140fe20000000000 */
[----:B------:R-:W-:Y:S01]  /*0830*/  FADD R8, R4, R11 ;  /* 0x0000000b04087221 */ /* 0x000fe20000000000 */
[----:B------:R-:W-:Y:S01]  /*0840*/  FADD R9, R5, R0 ;  /* 0x0000000005097221 */ /* 0x000fe20000000000 */
[C-C-:B------:R-:W-:Y:S01]  /*0850*/  FADD R11, R7.reuse, R10.reuse ;  /* 0x0000000a070b7221 */ /* 0x140fe20000000000 */
[----:B------:R-:W-:Y:S01]  /*0860*/  FADD R17, R7, -R10 ;  /* 0x8000000a07117221 */ /* 0x000fe20000000000 */
[C-C-:B------:R-:W-:Y:S01]  /*0870*/  FADD R10, R6.reuse, R19.reuse ;  /* 0x00000013060a7221 */ /* 0x140fe20000000000 */
[----:B------:R-:W-:Y:S01]  /*0880*/  FADD R16, R6, -R19 ;  /* 0x8000001306107221 */ /* 0x000fe20000000000 */
[----:B------:R-:W-:Y:S01]  /*0890*/  STS.64 [R13], R8 ;  /* 0x000000080d007388 */ /* 0x000fe20000000a00 */
[----:B------:R-:W0:Y:S01]  /*08a0*/  LDC.64 R6, c[0x0][0x388] ;  /* 0x0000e200ff067b82 */ /* 0x000e220000000a00 */
[----:B----4-:R-:W-:-:S02]  /*08b0*/  IADD3 R4, P0, PT, R2, UR6, RZ ;  /* 0x0000000602047c10 */ /* 0x010fc4000ff1e0ff */
[----:B------:R-:W-:Y:S02]  /*08c0*/  STS.64 [R13+0x80], R10 ;  /* 0x0000800a0d007388 */ /* 0x000fe40000000a00 */
[----:B------:R-:W-:Y:S02]  /*08d0*/  IADD3.X R5, PT, PT, R12, UR7, RZ, P0, !PT ;  /* 0x000000070c057c10 */ /* 0x000fe400087fe4ff */
[----:B------:R-:W-:Y:S01]  /*08e0*/  STS.64 [R13+0x100], R16 ;  /* 0x000100100d007388 */ /* 0x000fe20000000a00 */
[----:B------:R-:W-:Y:S01]  /*08f0*/  BAR.SYNC.DEFER_BLOCKING 0x0 ;  /* 0x0000000000007b1d */ /* 0x000fe20000010000 */
[----:B0-----:R-:W-:-:S05]  /*0900*/  IMAD.WIDE R2, R3, 0x8, R6 ;  /* 0x0000000803027825 */ /* 0x001fca00078e0206 */
[----:B------:R-:W0:Y:S04]  /*0910*/  LDS.64 R14, [R13] ;  /* 0x000000000d0e7984 */ /* 0x000e280000000a00 */
[----:B------:R-:W1:Y:S04]  /*0920*/  LDS.64 R18, [R13+0x80] ;  /* 0x000080000d127984 */ /* 0x000e680000000a00 */
[----:B0-----:R-:W-:Y:S04]  /*0930*/  STG.E.64 desc[UR4][R2.64], R14 ;  /* 0x0000000e02007986 */ /* 0x001fe8000c101b04 */
[----:B-1----:R-:W-:Y:S04]  /*0940*/  STG.E desc[UR4][R4.64+0x80], R18 ;  /* 0x0000801204007986 */ /* 0x002fe8000c101904 */
[----:B------:R-:W-:Y:S01]  /*0950*/  STG.E desc[UR4][R4.64+0x84], R19 ;  /* 0x0000841304007986 */ /* 0x000fe2000c101904 */
[----:B------:R-:W-:Y:S05]  /*0960*/  EXIT ;  /* 0x000000000000794d */ /* 0x000fea0003800000 */
.L_x_6:
[----:B------:R-:W-:-:S00]  /*0970*/  BRA `(.L_x_6) ;  /* 0xfffffffc00fc7947 */ /* 0x000fc0000383ffff */
[----:B------:R-:W-:-:S00]  /*0980*/  NOP ;  /* 0x0000000000007918 */ /* 0x000fc00000000000 */
[----:B------:R-:W-:-:S00]  /*0990*/  NOP ;  /* 0x0000000000007918 */ /* 0x000fc00000000000 */
[----:B------:R-:W-:-:S00]  /*09a0*/  NOP ;  /* 0x0000000000007918 */ /* 0x000fc00000000000 */
[----:B------:R-:W-:-:S00]  /*09b0*/  NOP ;  /* 0x0000000000007918 */ /* 0x000fc00000000000 */
[----:B------:R-:W-:-:S00]  /*09c0*/  NOP ;  /* 0x0000000000007918 */ /* 0x000fc00000000000 */
[----:B------:R-:W-:-:S00]  /*09d0*/  NOP ;  /* 0x0000000000007918 */ /* 0x000fc00000000000 */
[----:B------:R-:W-:-:S00]  /*09e0*/  NOP ;  /* 0x0000000000007918 */ /* 0x000fc00000000000 */
[----:B------:R-:W-:-:S00]  /*09f0*/  NOP ;  /* 0x0000000000007918 */ /* 0x000fc00000000000 */
.L_x_7:


//--------------------- .nv.shared._ZN8CudaCalc21fft32_v3_final_kernelEPK6float2PS0_i --------------------------
	.section	.nv.shared._ZN8CudaCalc21fft32_v3_final_kernelEPK6float2PS0_i,"aw",@nobits
	.sectionflags	@""
	.align	8
.nv.shared._ZN8CudaCalc21fft32_v3_final_kernelEPK6float2PS0_i:
	.zero		18432


//--------------------- .nv.shared.reserved.0     --------------------------
	.section	.nv.shared.reserved.0,"aw",@nobits
	.weak		__nv_reservedSMEM_offset_0_alias
	.size		__nv_reservedSMEM_offset_0_alias, 0, 64
	.other		__nv_reservedSMEM_offset_0_alias,@"STO_CUDA_RESERVED_SHARED STV_DEFAULT"
__nv_reservedSMEM_offset_0_alias:
	.zero		0
	.zero		64


//--------------------- .nv.constant0._ZN8CudaCalc21fft32_v3_final_kernelEPK6float2PS0_i --------------------------
	.section	.nv.constant0._ZN8CudaCalc21fft32_v3_final_kernelEPK6float2PS0_i,"a",@progbits
	.sectionflags	@""
	.align	4
.nv.constant0._ZN8CudaCalc21fft32_v3_final_kernelEPK6float2PS0_i:
	.zero		916


//--------------------- SYMBOLS --------------------------

	.type		.nv.reservedSmem.offset0,@object
	.size		.nv.reservedSmem.offset0,0x4
	.type		.nv.reservedSmem.cap,@object
	.size		.nv.reservedSmem.cap,0x4
